//
// Generated by NVIDIA NVVM Compiler
//
// Compiler Build ID: CL-36424714
// Cuda compilation tools, release 13.0, V13.0.88
// Based on NVVM 20.0.0
//

.version 9.0
.target sm_100
.address_size 64

	// .globl	_Z6kernelPd

.visible .entry _Z6kernelPd(
	.param .u64 .ptr .align 1 _Z6kernelPd_param_0
)
{
	.reg .pred 	%p<10>;
	.reg .b32 	%r<11>;
	.reg .b64 	%rd<5>;
	.reg .b64 	%fd<88>;

	ld.param.u64 	%rd1, [_Z6kernelPd_param_0];
	mov.u32 	%r5, %ctaid.x;
	mov.u32 	%r6, %ctaid.y;
	mov.u32 	%r7, %nctaid.x;
	mad.lo.s32 	%r1, %r6, %r7, %r5;
	add.s32 	%r8, %r5, -500;
	cvt.rn.f64.s32 	%fd36, %r8;
	mul.f64 	%fd37, %fd36, 0d3FF8000000000000;
	div.rn.f64 	%fd86, %fd37, 0d408F400000000000;
	add.s32 	%r9, %r6, -500;
	cvt.rn.f64.s32 	%fd38, %r9;
	mul.f64 	%fd39, %fd38, 0d3FF8000000000000;
	div.rn.f64 	%fd85, %fd39, 0d408F400000000000;
	mov.b32 	%r10, 0;
	bra.uni 	$L__BB0_9;
$L__BB0_1:
	sub.f64 	%fd48, %fd33, %fd34;
	mul.f64 	%fd49, %fd31, %fd32;
	fma.rn.f64 	%fd50, %fd31, %fd32, %fd49;
	add.f64 	%fd3, %fd48, 0dBFE999999999999A;
	add.f64 	%fd4, %fd50, 0d3FC3F7CED916872B;
	mul.f64 	%fd5, %fd3, %fd3;
	mul.f64 	%fd6, %fd4, %fd4;
	add.f64 	%fd51, %fd5, %fd6;
	setp.gt.f64 	%p2, %fd51, 0d409F400000000000;
	@%p2 bra 	$L__BB0_10;
	sub.f64 	%fd53, %fd5, %fd6;
	mul.f64 	%fd54, %fd3, %fd4;
	fma.rn.f64 	%fd55, %fd3, %fd4, %fd54;
	add.f64 	%fd7, %fd53, 0dBFE999999999999A;
	add.f64 	%fd8, %fd55, 0d3FC3F7CED916872B;
	mul.f64 	%fd9, %fd7, %fd7;
	mul.f64 	%fd10, %fd8, %fd8;
	add.f64 	%fd56, %fd9, %fd10;
	setp.gt.f64 	%p3, %fd56, 0d409F400000000000;
	@%p3 bra 	$L__BB0_10;
	sub.f64 	%fd58, %fd9, %fd10;
	mul.f64 	%fd59, %fd7, %fd8;
	fma.rn.f64 	%fd60, %fd7, %fd8, %fd59;
	add.f64 	%fd11, %fd58, 0dBFE999999999999A;
	add.f64 	%fd12, %fd60, 0d3FC3F7CED916872B;
	mul.f64 	%fd13, %fd11, %fd11;
	mul.f64 	%fd14, %fd12, %fd12;
	add.f64 	%fd61, %fd13, %fd14;
	setp.gt.f64 	%p4, %fd61, 0d409F400000000000;
	@%p4 bra 	$L__BB0_10;
	sub.f64 	%fd63, %fd13, %fd14;
	mul.f64 	%fd64, %fd11, %fd12;
	fma.rn.f64 	%fd65, %fd11, %fd12, %fd64;
	add.f64 	%fd15, %fd63, 0dBFE999999999999A;
	add.f64 	%fd16, %fd65, 0d3FC3F7CED916872B;
	mul.f64 	%fd17, %fd15, %fd15;
	mul.f64 	%fd18, %fd16, %fd16;
	add.f64 	%fd66, %fd17, %fd18;
	setp.gt.f64 	%p5, %fd66, 0d409F400000000000;
	@%p5 bra 	$L__BB0_10;
	sub.f64 	%fd68, %fd17, %fd18;
	mul.f64 	%fd69, %fd15, %fd16;
	fma.rn.f64 	%fd70, %fd15, %fd16, %fd69;
	add.f64 	%fd19, %fd68, 0dBFE999999999999A;
	add.f64 	%fd20, %fd70, 0d3FC3F7CED916872B;
	mul.f64 	%fd21, %fd19, %fd19;
	mul.f64 	%fd22, %fd20, %fd20;
	add.f64 	%fd71, %fd21, %fd22;
	setp.gt.f64 	%p6, %fd71, 0d409F400000000000;
	@%p6 bra 	$L__BB0_10;
	sub.f64 	%fd73, %fd21, %fd22;
	mul.f64 	%fd74, %fd19, %fd20;
	fma.rn.f64 	%fd75, %fd19, %fd20, %fd74;
	add.f64 	%fd23, %fd73, 0dBFE999999999999A;
	add.f64 	%fd24, %fd75, 0d3FC3F7CED916872B;
	mul.f64 	%fd25, %fd23, %fd23;
	mul.f64 	%fd26, %fd24, %fd24;
	add.f64 	%fd76, %fd25, %fd26;
	setp.gt.f64 	%p7, %fd76, 0d409F400000000000;
	@%p7 bra 	$L__BB0_10;
	sub.f64 	%fd78, %fd25, %fd26;
	mul.f64 	%fd79, %fd23, %fd24;
	fma.rn.f64 	%fd80, %fd23, %fd24, %fd79;
	add.f64 	%fd86, %fd78, 0dBFE999999999999A;
	add.f64 	%fd85, %fd80, 0d3FC3F7CED916872B;
	mul.f64 	%fd81, %fd85, %fd85;
	fma.rn.f64 	%fd82, %fd86, %fd86, %fd81;
	setp.gt.f64 	%p8, %fd82, 0d409F400000000000;
	@%p8 bra 	$L__BB0_10;
	add.s32 	%r10, %r10, 8;
	setp.eq.s32 	%p9, %r10, 200;
	mov.f64 	%fd87, 0d3FF0000000000000;
	@%p9 bra 	$L__BB0_10;
$L__BB0_9:
	mul.f64 	%fd41, %fd86, %fd86;
	mul.f64 	%fd42, %fd85, %fd85;
	sub.f64 	%fd43, %fd41, %fd42;
	mul.f64 	%fd44, %fd86, %fd85;
	fma.rn.f64 	%fd45, %fd86, %fd85, %fd44;
	add.f64 	%fd31, %fd43, 0dBFE999999999999A;
	add.f64 	%fd32, %fd45, 0d3FC3F7CED916872B;
	mul.f64 	%fd33, %fd31, %fd31;
	mul.f64 	%fd34, %fd32, %fd32;
	add.f64 	%fd46, %fd33, %fd34;
	setp.leu.f64 	%p1, %fd46, 0d409F400000000000;
	mov.f64 	%fd87, 0d0000000000000000;
	@%p1 bra 	$L__BB0_1;
$L__BB0_10:
	cvta.to.global.u64 	%rd2, %rd1;
	mul.wide.s32 	%rd3, %r1, 8;
	add.s64 	%rd4, %rd2, %rd3;
	st.global.f64 	[%rd4], %fd87;
	ret;

}


// ===== COMPILED SASS (sm_100) =====

	.target	sm_100

	.elftype	@"ET_EXEC"


//--------------------- .note.nv.tkinfo           --------------------------
	.section	.note.nv.tkinfo,"",@"SHT_NOTE"
	.sectionflags	@"SHF_NOTE_NV_TKINFO"
	.tkinfo
        /*0018*/ 	.word	0x00000002
        /*0030*/ 	.string	""
        /*0030*/ 	.string	"ptxas"
        /*0030*/ 	.string	"Cuda compilation tools, release 13.0, V13.0.88"
        /*0030*/ 	.string	"Build cuda_13.0.r13.0/compiler.36424714_0"
        /*0030*/ 	.string	"-arch sm_100 -m 64 "



//--------------------- .note.nv.cuinfo           --------------------------
	.section	.note.nv.cuinfo,"",@"SHT_NOTE"
	.sectionflags	@"SHF_NOTE_NV_CUINFO"
        /*0018*/ 	.short	0x0002
        /*001a*/ 	.short	0x0064
        /*001c*/ 	.short	0x0082
	.zero		2


//--------------------- .nv.info                  --------------------------
	.section	.nv.info,"",@"SHT_CUDA_INFO"
	.align	4


	//----- nvinfo : EIATTR_REGCOUNT
	.align		4
        /*0000*/ 	.byte	0x04, 0x2f
        /*0002*/ 	.short	(.L_1 - .L_0)
	.align		4
.L_0:
        /*0004*/ 	.word	index@(_Z6kernelPd)
        /*0008*/ 	.word	0x0000001c


	//----- nvinfo : EIATTR_FRAME_SIZE
	.align		4
.L_1:
        /*000c*/ 	.byte	0x04, 0x11
        /*000e*/ 	.short	(.L_3 - .L_2)
	.align		4
.L_2:
        /*0010*/ 	.word	index@($__internal_0_$__cuda_sm20_div_rn_f64_full)
        /*0014*/ 	.word	0x00000000


	//----- nvinfo : EIATTR_FRAME_SIZE
	.align		4
.L_3:
        /*0018*/ 	.byte	0x04, 0x11
        /*001a*/ 	.short	(.L_5 - .L_4)
	.align		4
.L_4:
        /*001c*/ 	.word	index@(_Z6kernelPd)
        /*0020*/ 	.word	0x00000000


	//----- nvinfo : EIATTR_MIN_STACK_SIZE
	.align		4
.L_5:
        /*0024*/ 	.byte	0x04, 0x12
        /*0026*/ 	.short	(.L_7 - .L_6)
	.align		4
.L_6:
        /*0028*/ 	.word	index@(_Z6kernelPd)
        /*002c*/ 	.word	0x00000000
.L_7:


//--------------------- .nv.compat                --------------------------
	.section	.nv.compat,"",@"SHT_CUDA_COMPAT_INFO"
	.align	4
        /*0000*/ 	.byte	0x02, 0x09, 0x00, 0x00, 0x02, 0x02, 0x01, 0x00, 0x02, 0x05, 0x05, 0x00, 0x03, 0x07, 0x01, 0x01
        /*0010*/ 	.byte	0x02, 0x03, 0x00, 0x00, 0x02, 0x06, 0x01, 0x00, 0x04, 0x0b, 0x08, 0x00, 0x01, 0x00, 0x00, 0x00
        /*0020*/ 	.byte	0x00, 0x00, 0x00, 0x00


//--------------------- .nv.info._Z6kernelPd      --------------------------
	.section	.nv.info._Z6kernelPd,"",@"SHT_CUDA_INFO"
	.sectionflags	@""
	.align	4


	//----- nvinfo : EIATTR_CUDA_API_VERSION
	.align		4
        /*0000*/ 	.byte	0x04, 0x37
        /*0002*/ 	.short	(.L_9 - .L_8)
.L_8:
        /*0004*/ 	.word	0x00000082


	//----- nvinfo : EIATTR_KPARAM_INFO
	.align		4
.L_9:
        /*0008*/ 	.byte	0x04, 0x17
        /*000a*/ 	.short	(.L_11 - .L_10)
.L_10:
        /*000c*/ 	.word	0x00000000
        /*0010*/ 	.short	0x0000
        /*0012*/ 	.short	0x0000
        /*0014*/ 	.byte	0x00, 0xf5, 0x21, 0x00


	//----- nvinfo : EIATTR_SPARSE_MMA_MASK
	.align		4
.L_11:
        /*0018*/ 	.byte	0x03, 0x50
        /*001a*/ 	.short	0x0000


	//----- nvinfo : EIATTR_MAXREG_COUNT
	.align		4
        /*001c*/ 	.byte	0x03, 0x1b
        /*001e*/ 	.short	0x00ff


	//----- nvinfo : EIATTR_MERCURY_ISA_VERSION
	.align		4
        /*0020*/ 	.byte	0x03, 0x5f
        /*0022*/ 	.short	0x0101


	//----- nvinfo : EIATTR_VRC_CTA_INIT_COUNT
	.align		4
        /*0024*/ 	.byte	0x02, 0x4a
	.zero		1
	.zero		1


	//----- nvinfo : EIATTR_EXIT_INSTR_OFFSETS
	.align		4
        /*0028*/ 	.byte	0x04, 0x1c
        /*002a*/ 	.short	(.L_13 - .L_12)


	//   ....[0]....
.L_12:
        /*002c*/ 	.word	0x000009a0


	//----- nvinfo : EIATTR_CRS_STACK_SIZE
	.align		4
.L_13:
        /*0030*/ 	.byte	0x04, 0x1e
        /*0032*/ 	.short	(.L_15 - .L_14)
.L_14:
        /*0034*/ 	.word	0x00000000


	//----- nvinfo : EIATTR_CBANK_PARAM_SIZE
	.align		4
.L_15:
        /*0038*/ 	.byte	0x03, 0x19
        /*003a*/ 	.short	0x0008


	//----- nvinfo : EIATTR_PARAM_CBANK
	.align		4
        /*003c*/ 	.byte	0x04, 0x0a
        /*003e*/ 	.short	(.L_17 - .L_16)
	.align		4
.L_16:
        /*0040*/ 	.word	index@(.nv.constant0._Z6kernelPd)
        /*0044*/ 	.short	0x0380
        /*0046*/ 	.short	0x0008


	//----- nvinfo : EIATTR_SW_WAR
	.align		4
.L_17:
        /*0048*/ 	.byte	0x04, 0x36
        /*004a*/ 	.short	(.L_19 - .L_18)
.L_18:
        /*004c*/ 	.word	0x00000008
.L_19:


//--------------------- .nv.callgraph             --------------------------
	.section	.nv.callgraph,"",@"SHT_CUDA_CALLGRAPH"
	.align	4
	.sectionentsize	8
	.align		4
        /*0000*/ 	.word	0x00000000
	.align		4
        /*0004*/ 	.word	0xffffffff
	.align		4
        /*0008*/ 	.word	0x00000000
	.align		4
        /*000c*/ 	.word	0xfffffffe
	.align		4
        /*0010*/ 	.word	0x00000000
	.align		4
        /*0014*/ 	.word	0xfffffffd
	.align		4
        /*0018*/ 	.word	0x00000000
	.align		4
        /*001c*/ 	.word	0xfffffffc


//--------------------- .text._Z6kernelPd         --------------------------
	.section	.text._Z6kernelPd,"ax",@progbits
	.align	128
        .global         _Z6kernelPd
        .type           _Z6kernelPd,@function
        .size           _Z6kernelPd,(.L_x_10 - _Z6kernelPd)
        .other          _Z6kernelPd,@"STO_CUDA_ENTRY STV_DEFAULT"
_Z6kernelPd:
.text._Z6kernelPd:
[----:B------:R-:W-:Y:S08]  /*0000*/  LDC R1, c[0x0][0x37c] ;  /* 0x0000df00ff017b82 */ /* 0x000ff00000000800 */
[----:B------:R-:W0:Y:S01]  /*0010*/  S2UR UR5, SR_CTAID.X ;  /* 0x00000000000579c3 */ /* 0x000e220000002500 */
[----:B------:R-:W1:Y:S01]  /*0020*/  MUFU.RCP64H R5, 1000 ;  /* 0x408f400000057908 */ /* 0x000e620000001800 */
[----:B------:R-:W-:-:S02]  /*0030*/  IMAD.MOV.U32 R8, RZ, RZ, 0x0 ;  /* 0x00000000ff087424 */ /* 0x000fc400078e00ff */
[----:B------:R-:W-:Y:S02]  /*0040*/  IMAD.MOV.U32 R9, RZ, RZ, 0x408f4000 ;  /* 0x408f4000ff097424 */ /* 0x000fe400078e00ff */
[----:B------:R-:W-:Y:S02]  /*0050*/  IMAD.MOV.U32 R4, RZ, RZ, 0x1 ;  /* 0x00000001ff047424 */ /* 0x000fe400078e00ff */
[----:B------:R-:W-:-:S04]  /*0060*/  IMAD.MOV.U32 R19, RZ, RZ, RZ ;  /* 0x000000ffff137224 */ /* 0x000fc800078e00ff */
[----:B-1----:R-:W-:Y:S01]  /*0070*/  DFMA R2, R4, -R8, 1 ;  /* 0x3ff000000402742b */ /* 0x002fe20000000808 */
[----:B0-----:R-:W-:-:S07]  /*0080*/  UIADD3 UR4, UPT, UPT, UR5, -0x1f4, URZ ;  /* 0xfffffe0c05047890 */ /* 0x001fce000fffe0ff */
[----:B------:R-:W-:Y:S02]  /*0090*/  DFMA R6, R2, R2, R2 ;  /* 0x000000020206722b */ /* 0x000fe40000000002 */
[----:B------:R-:W0:Y:S06]  /*00a0*/  I2F.F64 R2, UR4 ;  /* 0x0000000400027d12 */ /* 0x000e2c0008201c00 */
[----:B------:R-:W-:-:S08]  /*00b0*/  DFMA R6, R4, R6, R4 ;  /* 0x000000060406722b */ /* 0x000fd00000000004 */
[----:B------:R-:W-:Y:S02]  /*00c0*/  DFMA R8, R6, -R8, 1 ;  /* 0x3ff000000608742b */ /* 0x000fe40000000808 */
[----:B0-----:R-:W-:-:S06]  /*00d0*/  DMUL R4, R2, 1.5 ;  /* 0x3ff8000002047828 */ /* 0x001fcc0000000000 */
[----:B------:R-:W-:Y:S02]  /*00e0*/  DFMA R2, R6, R8, R6 ;  /* 0x000000080602722b */ /* 0x000fe40000000006 */
[----:B------:R-:W0:Y:S01]  /*00f0*/  S2R R8, SR_CTAID.Y ;  /* 0x0000000000087919 */ /* 0x000e220000002600 */
[----:B------:R-:W0:Y:S05]  /*0100*/  LDC R9, c[0x0][0x370] ;  /* 0x0000dc00ff097b82 */ /* 0x000e2a0000000800 */
[----:B------:R-:W-:Y:S01]  /*0110*/  DMUL R6, R4, R2 ;  /* 0x0000000204067228 */ /* 0x000fe20000000000 */
[----:B------:R-:W-:-:S07]  /*0120*/  FSETP.GEU.AND P1, PT, |R5|, 6.5827683646048100446e-37, PT ;  /* 0x036000000500780b */ /* 0x000fce0003f2e200 */
[----:B------:R-:W-:-:S08]  /*0130*/  DFMA R10, R6, -1000, R4 ;  /* 0xc08f4000060a782b */ /* 0x000fd00000000004 */
[----:B------:R-:W-:-:S10]  /*0140*/  DFMA R2, R2, R10, R6 ;  /* 0x0000000a0202722b */ /* 0x000fd40000000006 */
[----:B------:R-:W-:Y:S01]  /*0150*/  FFMA R0, RZ, 4.4765625, R3 ;  /* 0x408f4000ff007823 */ /* 0x000fe20000000003 */
[----:B0-----:R-:W-:-:S04]  /*0160*/  IMAD R18, R8, R9, UR5 ;  /* 0x0000000508127e24 */ /* 0x001fc8000f8e0209 */
[----:B------:R-:W-:Y:S01]  /*0170*/  FSETP.GT.AND P0, PT, |R0|, 1.469367938527859385e-39, PT ;  /* 0x001000000000780b */ /* 0x000fe20003f04200 */
[----:B------:R-:W-:-:S12]  /*0180*/  IMAD.MOV.U32 R0, RZ, RZ, 0x408f4000 ;  /* 0x408f4000ff007424 */ /* 0x000fd800078e00ff */
[----:B------:R-:W-:Y:S05]  /*0190*/  @P0 BRA P1, `(.L_x_0) ;  /* 0x0000000000100947 */ /* 0x000fea0000800000 */
[----:B------:R-:W-:Y:S01]  /*01a0*/  IMAD.MOV.U32 R10, RZ, RZ, R4 ;  /* 0x000000ffff0a7224 */ /* 0x000fe200078e0004 */
[----:B------:R-:W-:Y:S01]  /*01b0*/  MOV R20, 0x1e0 ;  /* 0x000001e000147802 */ /* 0x000fe20000000f00 */
[----:B------:R-:W-:-:S07]  /*01c0*/  IMAD.MOV.U32 R11, RZ, RZ, R5 ;  /* 0x000000ffff0b7224 */ /* 0x000fce00078e0005 */
[----:B------:R-:W-:Y:S05]  /*01d0*/  CALL.REL.NOINC `($__internal_0_$__cuda_sm20_div_rn_f64_full) ;  /* 0x0000000400f47944 */ /* 0x000fea0003c00000 */
.L_x_0:
[----:B------:R-:W0:Y:S01]  /*01e0*/  MUFU.RCP64H R7, 1000 ;  /* 0x408f400000077908 */ /* 0x000e220000001800 */
[----:B------:R-:W-:Y:S01]  /*01f0*/  IMAD.MOV.U32 R10, RZ, RZ, 0x0 ;  /* 0x00000000ff0a7424 */ /* 0x000fe200078e00ff */
[----:B------:R-:W-:Y:S01]  /*0200*/  IADD3 R14, PT, PT, R8, -0x1f4, RZ ;  /* 0xfffffe0c080e7810 */ /* 0x000fe20007ffe0ff */
[----:B------:R-:W-:Y:S02]  /*0210*/  IMAD.MOV.U32 R11, RZ, RZ, 0x408f4000 ;  /* 0x408f4000ff0b7424 */ /* 0x000fe400078e00ff */
[----:B------:R-:W-:-:S06]  /*0220*/  IMAD.MOV.U32 R6, RZ, RZ, 0x1 ;  /* 0x00000001ff067424 */ /* 0x000fcc00078e00ff */
[----:B0-----:R-:W-:-:S08]  /*0230*/  DFMA R4, R6, -R10, 1 ;  /* 0x3ff000000604742b */ /* 0x001fd0000000080a */
[----:B------:R-:W-:Y:S02]  /*0240*/  DFMA R12, R4, R4, R4 ;  /* 0x00000004040c722b */ /* 0x000fe40000000004 */
[----:B------:R-:W0:Y:S06]  /*0250*/  I2F.F64 R4, R14 ;  /* 0x0000000e00047312 */ /* 0x000e2c0000201c00 */
[----:B------:R-:W-:-:S08]  /*0260*/  DFMA R12, R6, R12, R6 ;  /* 0x0000000c060c722b */ /* 0x000fd00000000006 */
[----:B------:R-:W-:Y:S02]  /*0270*/  DFMA R10, R12, -R10, 1 ;  /* 0x3ff000000c0a742b */ /* 0x000fe4000000080a */
[----:B0-----:R-:W-:-:S06]  /*0280*/  DMUL R6, R4, 1.5 ;  /* 0x3ff8000004067828 */ /* 0x001fcc0000000000 */
[----:B------:R-:W-:-:S04]  /*0290*/  DFMA R10, R12, R10, R12 ;  /* 0x0000000a0c0a722b */ /* 0x000fc8000000000c */
[----:B------:R-:W-:-:S04]  /*02a0*/  FSETP.GEU.AND P1, PT, |R7|, 6.5827683646048100446e-37, PT ;  /* 0x036000000700780b */ /* 0x000fc80003f2e200 */
[----:B------:R-:W-:-:S08]  /*02b0*/  DMUL R4, R10, R6 ;  /* 0x000000060a047228 */ /* 0x000fd00000000000 */
[----:B------:R-:W-:-:S08]  /*02c0*/  DFMA R8, R4, -1000, R6 ;  /* 0xc08f40000408782b */ /* 0x000fd00000000006 */
[----:B------:R-:W-:Y:S01]  /*02d0*/  DFMA R4, R10, R8, R4 ;  /* 0x000000080a04722b */ /* 0x000fe20000000004 */
[----:B------:R-:W-:-:S09]  /*02e0*/  IMAD.MOV.U32 R9, RZ, RZ, R3 ;  /* 0x000000ffff097224 */ /* 0x000fd200078e0003 */
[----:B------:R-:W-:-:S05]  /*02f0*/  FFMA R8, RZ, 4.4765625, R5 ;  /* 0x408f4000ff087823 */ /* 0x000fca0000000005 */
[----:B------:R-:W-:Y:S01]  /*0300*/  FSETP.GT.AND P0, PT, |R8|, 1.469367938527859385e-39, PT ;  /* 0x001000000800780b */ /* 0x000fe20003f04200 */
[----:B------:R-:W-:-:S12]  /*0310*/  IMAD.MOV.U32 R8, RZ, RZ, R2 ;  /* 0x000000ffff087224 */ /* 0x000fd800078e0002 */
[----:B------:R-:W-:Y:S05]  /*0320*/  @P0 BRA P1, `(.L_x_1) ;  /* 0x0000000000180947 */ /* 0x000fea0000800000 */
[----:B------:R-:W-:Y:S01]  /*0330*/  IMAD.MOV.U32 R10, RZ, RZ, R6 ;  /* 0x000000ffff0a7224 */ /* 0x000fe200078e0006 */
[----:B------:R-:W-:Y:S01]  /*0340*/  MOV R20, 0x370 ;  /* 0x0000037000147802 */ /* 0x000fe20000000f00 */
[----:B------:R-:W-:-:S07]  /*0350*/  IMAD.MOV.U32 R11, RZ, RZ, R7 ;  /* 0x000000ffff0b7224 */ /* 0x000fce00078e0007 */
[----:B------:R-:W-:Y:S05]  /*0360*/  CALL.REL.NOINC `($__internal_0_$__cuda_sm20_div_rn_f64_full) ;  /* 0x0000000400907944 */ /* 0x000fea0003c00000 */
[----:B------:R-:W-:Y:S02]  /*0370*/  IMAD.MOV.U32 R4, RZ, RZ, R2 ;  /* 0x000000ffff047224 */ /* 0x000fe400078e0002 */
[----:B------:R-:W-:-:S07]  /*0380*/  IMAD.MOV.U32 R5, RZ, RZ, R3 ;  /* 0x000000ffff057224 */ /* 0x000fce00078e0003 */
.L_x_1:
[----:B------:R-:W0:Y:S01]  /*0390*/  LDCU.64 UR6, c[0x0][0x358] ;  /* 0x00006b00ff0677ac */ /* 0x000e220008000a00 */
[----:B------:R-:W-:-:S05]  /*03a0*/  UMOV UR4, URZ ;  /* 0x000000ff00047c82 */ /* 0x000fca0008000000 */
.L_x_3:
[C---:B------:R-:W-:Y:S01]  /*03b0*/  DMUL R2, R4.reuse, R4 ;  /* 0x0000000404027228 */ /* 0x040fe20000000000 */
[----:B------:R-:W-:Y:S01]  /*03c0*/  UMOV UR8, 0x9999999a ;  /* 0x9999999a00087882 */ /* 0x000fe20000000000 */
[----:B------:R-:W-:Y:S01]  /*03d0*/  DMUL R6, R4, R8 ;  /* 0x0000000804067228 */ /* 0x000fe20000000000 */
[----:B------:R-:W-:Y:S01]  /*03e0*/  UMOV UR9, 0x3fe99999 ;  /* 0x3fe9999900097882 */ /* 0x000fe20000000000 */
[----:B------:R-:W-:Y:S01]  /*03f0*/  UMOV UR10, 0xd916872b ;  /* 0xd916872b000a7882 */ /* 0x000fe20000000000 */
[----:B------:R-:W-:-:S03]  /*0400*/  UMOV UR11, 0x3fc3f7ce ;  /* 0x3fc3f7ce000b7882 */ /* 0x000fc60000000000 */
[-C--:B------:R-:W-:Y:S02]  /*0410*/  DFMA R2, R8, R8.reuse, -R2 ;  /* 0x000000080802722b */ /* 0x080fe40000000802 */
[----:B------:R-:W-:-:S06]  /*0420*/  DFMA R6, R4, R8, R6 ;  /* 0x000000080406722b */ /* 0x000fcc0000000006 */
[----:B------:R-:W-:Y:S02]  /*0430*/  DADD R8, R2, -UR8 ;  /* 0x8000000802087e29 */ /* 0x000fe40008000000 */
[----:B------:R-:W-:-:S06]  /*0440*/  DADD R10, R6, UR10 ;  /* 0x0000000a060a7e29 */ /* 0x000fcc0008000000 */
[----:B------:R-:W-:Y:S02]  /*0450*/  DMUL R4, R8, R8 ;  /* 0x0000000808047228 */ /* 0x000fe40000000000 */
[----:B------:R-:W-:-:S08]  /*0460*/  DMUL R12, R10, R10 ;  /* 0x0000000a0a0c7228 */ /* 0x000fd00000000000 */
[----:B------:R-:W-:-:S08]  /*0470*/  DADD R2, R4, R12 ;  /* 0x0000000004027229 */ /* 0x000fd0000000000c */
[----:B------:R-:W-:Y:S01]  /*0480*/  DSETP.GT.AND P0, PT, R2, 2000, PT ;  /* 0x409f40000200742a */ /* 0x000fe20003f04000 */
[----:B------:R-:W-:-:S13]  /*0490*/  CS2R R2, SRZ ;  /* 0x0000000000027805 */ /* 0x000fda000001ff00 */
[----:B------:R-:W-:Y:S05]  /*04a0*/  @P0 BRA `(.L_x_2) ;  /* 0x0000000400300947 */ /* 0x000fea0003800000 */
[----:B------:R-:W-:Y:S02]  /*04b0*/  DMUL R6, R8, R10 ;  /* 0x0000000a08067228 */ /* 0x000fe40000000000 */
[----:B------:R-:W-:-:S06]  /*04c0*/  DADD R4, R4, -R12 ;  /* 0x0000000004047229 */ /* 0x000fcc000000080c */
[----:B------:R-:W-:Y:S02]  /*04d0*/  DFMA R6, R8, R10, R6 ;  /* 0x0000000a0806722b */ /* 0x000fe40000000006 */
[----:B------:R-:W-:-:S06]  /*04e0*/  DADD R8, R4, -UR8 ;  /* 0x8000000804087e29 */ /* 0x000fcc0008000000 */
[----:B------:R-:W-:Y:S02]  /*04f0*/  DADD R10, R6, UR10 ;  /* 0x0000000a060a7e29 */ /* 0x000fe40008000000 */
[----:B------:R-:W-:-:S06]  /*0500*/  DMUL R4, R8, R8 ;  /* 0x0000000808047228 */ /* 0x000fcc0000000000 */
[----:B------:R-:W-:-:S08]  /*0510*/  DMUL R12, R10, R10 ;  /* 0x0000000a0a0c7228 */ /* 0x000fd00000000000 */
[----:B------:R-:W-:-:S08]  /*0520*/  DADD R6, R4, R12 ;  /* 0x0000000004067229 */ /* 0x000fd0000000000c */
[----:B------:R-:W-:-:S14]  /*0530*/  DSETP.GT.AND P0, PT, R6, 2000, PT ;  /* 0x409f40000600742a */ /* 0x000fdc0003f04000 */
        /* <DEDUP_REMOVED lines=51> */
[----:B------:R-:W-:-:S08]  /*0870*/  DMUL R4, R8, R6 ;  /* 0x0000000608047228 */ /* 0x000fd00000000000 */
[----:B------:R-:W-:Y:S02]  /*0880*/  DFMA R6, R8, R6, R4 ;  /* 0x000000060806722b */ /* 0x000fe40000000004 */
[----:B------:R-:W-:-:S06]  /*0890*/  DADD R4, R10, -R12 ;  /* 0x000000000a047229 */ /* 0x000fcc000000080c */
[----:B------:R-:W-:Y:S02]  /*08a0*/  DADD R6, R6, UR10 ;  /* 0x0000000a06067e29 */ /* 0x000fe40008000000 */
[----:B------:R-:W-:-:S06]  /*08b0*/  DADD R8, R4, -UR8 ;  /* 0x8000000804087e29 */ /* 0x000fcc0008000000 */
[----:B------:R-:W-:-:S08]  /*08c0*/  DMUL R4, R6, R6 ;  /* 0x0000000606047228 */ /* 0x000fd00000000000 */
[----:B------:R-:W-:-:S08]  /*08d0*/  DFMA R4, R8, R8, R4 ;  /* 0x000000080804722b */ /* 0x000fd00000000004 */
[----:B------:R-:W-:-:S14]  /*08e0*/  DSETP.GT.AND P0, PT, R4, 2000, PT ;  /* 0x409f40000400742a */ /* 0x000fdc0003f04000 */
[----:B------:R-:W-:Y:S05]  /*08f0*/  @P0 BRA `(.L_x_2) ;  /* 0x00000000001c0947 */ /* 0x000fea0003800000 */
[----:B------:R-:W-:Y:S01]  /*0900*/  UIADD3 UR4, UPT, UPT, UR4, 0x8, URZ ;  /* 0x0000000804047890 */ /* 0x000fe2000fffe0ff */
[----:B------:R-:W-:Y:S02]  /*0910*/  IMAD.MOV.U32 R4, RZ, RZ, R6 ;  /* 0x000000ffff047224 */ /* 0x000fe400078e0006 */
[----:B------:R-:W-:Y:S01]  /*0920*/  IMAD.MOV.U32 R5, RZ, RZ, R7 ;  /* 0x000000ffff057224 */ /* 0x000fe200078e0007 */
[----:B------:R-:W-:-:S09]  /*0930*/  UISETP.NE.AND UP0, UPT, UR4, 0xc8, UPT ;  /* 0x000000c80400788c */ /* 0x000fd2000bf05270 */
[----:B------:R-:W-:Y:S05]  /*0940*/  BRA.U UP0, `(.L_x_3) ;  /* 0xfffffff900987547 */ /* 0x000fea000b83ffff */
[----:B------:R-:W-:Y:S01]  /*0950*/  MOV R2, 0x0 ;  /* 0x0000000000027802 */ /* 0x000fe20000000f00 */
[----:B------:R-:W-:-:S07]  /*0960*/  IMAD.MOV.U32 R3, RZ, RZ, 0x3ff00000 ;  /* 0x3ff00000ff037424 */ /* 0x000fce00078e00ff */
.L_x_2:
[----:B------:R-:W1:Y:S02]  /*0970*/  LDC.64 R4, c[0x0][0x380] ;  /* 0x0000e000ff047b82 */ /* 0x000e640000000a00 */
[----:B-1----:R-:W-:-:S05]  /*0980*/  IMAD.WIDE R18, R18, 0x8, R4 ;  /* 0x0000000812127825 */ /* 0x002fca00078e0204 */
[----:B0-----:R-:W-:Y:S01]  /*0990*/  STG.E.64 desc[UR6][R18.64], R2 ;  /* 0x0000000212007986 */ /* 0x001fe2000c101b06 */
[----:B------:R-:W-:Y:S05]  /*09a0*/  EXIT ;  /* 0x000000000000794d */ /* 0x000fea0003800000 */
        .weak           $__internal_0_$__cuda_sm20_div_rn_f64_full
        .type           $__internal_0_$__cuda_sm20_div_rn_f64_full,@function
        .size           $__internal_0_$__cuda_sm20_div_rn_f64_full,(.L_x_10 - $__internal_0_$__cuda_sm20_div_rn_f64_full)
$__internal_0_$__cuda_sm20_div_rn_f64_full:
[C---:B------:R-:W-:Y:S01]  /*09b0*/  FSETP.GEU.AND P0, PT, |R0|.reuse, 1.469367938527859385e-39, PT ;  /* 0x001000000000780b */ /* 0x040fe20003f0e200 */
[--C-:B------:R-:W-:Y:S01]  /*09c0*/  IMAD.MOV.U32 R4, RZ, RZ, R19.reuse ;  /* 0x000000ffff047224 */ /* 0x100fe200078e0013 */
[C---:B------:R-:W-:Y:S01]  /*09d0*/  LOP3.LUT R6, R0.reuse, 0x800fffff, RZ, 0xc0, !PT ;  /* 0x800fffff00067812 */ /* 0x040fe200078ec0ff */
[----:B------:R-:W-:Y:S01]  /*09e0*/  IMAD.MOV.U32 R5, RZ, RZ, R0 ;  /* 0x000000ffff057224 */ /* 0x000fe200078e0000 */
[----:B------:R-:W-:Y:S01]  /*09f0*/  LOP3.LUT R16, R0, 0x7ff00000, RZ, 0xc0, !PT ;  /* 0x7ff0000000107812 */ /* 0x000fe200078ec0ff */
[----:B------:R-:W-:Y:S01]  /*0a00*/  IMAD.MOV.U32 R12, RZ, RZ, 0x1 ;  /* 0x00000001ff0c7424 */ /* 0x000fe200078e00ff */
[----:B------:R-:W-:Y:S01]  /*0a10*/  LOP3.LUT R7, R6, 0x3ff00000, RZ, 0xfc, !PT ;  /* 0x3ff0000006077812 */ /* 0x000fe200078efcff */
[----:B------:R-:W-:Y:S01]  /*0a20*/  IMAD.MOV.U32 R6, RZ, RZ, R19 ;  /* 0x000000ffff067224 */ /* 0x000fe200078e0013 */
[----:B------:R-:W-:-:S05]  /*0a30*/  MOV R22, 0x1ca00000 ;  /* 0x1ca0000000167802 */ /* 0x000fca0000000f00 */
[----:B------:R-:W-:-:S06]  /*0a40*/  @!P0 DMUL R6, R4, 8.98846567431157953865e+307 ;  /* 0x7fe0000004068828 */ /* 0x000fcc0000000000 */
[----:B------:R-:W0:Y:S02]  /*0a50*/  MUFU.RCP64H R13, R7 ;  /* 0x00000007000d7308 */ /* 0x000e240000001800 */
[----:B0-----:R-:W-:-:S08]  /*0a60*/  DFMA R2, R12, -R6, 1 ;  /* 0x3ff000000c02742b */ /* 0x001fd00000000806 */
[----:B------:R-:W-:-:S08]  /*0a70*/  DFMA R2, R2, R2, R2 ;  /* 0x000000020202722b */ /* 0x000fd00000000002 */
[----:B------:R-:W-:Y:S01]  /*0a80*/  DFMA R12, R12, R2, R12 ;  /* 0x000000020c0c722b */ /* 0x000fe2000000000c */
[----:B------:R-:W-:Y:S02]  /*0a90*/  IMAD.MOV.U32 R3, RZ, RZ, R11 ;  /* 0x000000ffff037224 */ /* 0x000fe400078e000b */
[----:B------:R-:W-:-:S03]  /*0aa0*/  IMAD.MOV.U32 R2, RZ, RZ, R10 ;  /* 0x000000ffff027224 */ /* 0x000fc600078e000a */
[----:B------:R-:W-:Y:S02]  /*0ab0*/  LOP3.LUT R21, R3, 0x7ff00000, RZ, 0xc0, !PT ;  /* 0x7ff0000003157812 */ /* 0x000fe400078ec0ff */
[----:B------:R-:W-:Y:S01]  /*0ac0*/  DFMA R14, R12, -R6, 1 ;  /* 0x3ff000000c0e742b */ /* 0x000fe20000000806 */
[----:B------:R-:W-:Y:S01]  /*0ad0*/  IMAD.MOV.U32 R10, RZ, RZ, R2 ;  /* 0x000000ffff0a7224 */ /* 0x000fe200078e0002 */
[----:B------:R-:W-:Y:S01]  /*0ae0*/  ISETP.GE.U32.AND P1, PT, R21, R16, PT ;  /* 0x000000101500720c */ /* 0x000fe20003f26070 */
[----:B------:R-:W-:-:S03]  /*0af0*/  IMAD.MOV.U32 R23, RZ, RZ, R21 ;  /* 0x000000ffff177224 */ /* 0x000fc600078e0015 */
[----:B------:R-:W-:Y:S02]  /*0b00*/  SEL R11, R22, 0x63400000, !P1 ;  /* 0x63400000160b7807 */ /* 0x000fe40004800000 */
[----:B------:R-:W-:Y:S01]  /*0b10*/  DFMA R12, R12, R14, R12 ;  /* 0x0000000e0c0c722b */ /* 0x000fe2000000000c */
[----:B------:R-:W-:Y:S02]  /*0b20*/  FSETP.GEU.AND P1, PT, |R3|, 1.469367938527859385e-39, PT ;  /* 0x001000000300780b */ /* 0x000fe40003f2e200 */
[----:B------:R-:W-:-:S11]  /*0b30*/  LOP3.LUT R11, R11, 0x800fffff, R3, 0xf8, !PT ;  /* 0x800fffff0b0b7812 */ /* 0x000fd600078ef803 */
[----:B------:R-:W-:Y:S05]  /*0b40*/  @P1 BRA `(.L_x_4) ;  /* 0x0000000000201947 */ /* 0x000fea0003800000 */
[----:B------:R-:W-:-:S04]  /*0b50*/  LOP3.LUT R14, R5, 0x7ff00000, RZ, 0xc0, !PT ;  /* 0x7ff00000050e7812 */ /* 0x000fc800078ec0ff */
[----:B------:R-:W-:Y:S01]  /*0b60*/  ISETP.GE.U32.AND P1, PT, R21, R14, PT ;  /* 0x0000000e1500720c */ /* 0x000fe20003f26070 */
[----:B------:R-:W-:-:S03]  /*0b70*/  IMAD.MOV.U32 R14, RZ, RZ, RZ ;  /* 0x000000ffff0e7224 */ /* 0x000fc600078e00ff */
[----:B------:R-:W-:-:S04]  /*0b80*/  SEL R15, R22, 0x63400000, !P1 ;  /* 0x63400000160f7807 */ /* 0x000fc80004800000 */
[----:B------:R-:W-:-:S04]  /*0b90*/  LOP3.LUT R15, R15, 0x80000000, R3, 0xf8, !PT ;  /* 0x800000000f0f7812 */ /* 0x000fc800078ef803 */
[----:B------:R-:W-:-:S06]  /*0ba0*/  LOP3.LUT R15, R15, 0x100000, RZ, 0xfc, !PT ;  /* 0x001000000f0f7812 */ /* 0x000fcc00078efcff */
[----:B------:R-:W-:-:S10]  /*0bb0*/  DFMA R10, R10, 2, -R14 ;  /* 0x400000000a0a782b */ /* 0x000fd4000000080e */
[----:B------:R-:W-:-:S07]  /*0bc0*/  LOP3.LUT R23, R11, 0x7ff00000, RZ, 0xc0, !PT ;  /* 0x7ff000000b177812 */ /* 0x000fce00078ec0ff */
.L_x_4:
[----:B------:R-:W-:Y:S01]  /*0bd0*/  IMAD.MOV.U32 R24, RZ, RZ, R16 ;  /* 0x000000ffff187224 */ /* 0x000fe200078e0010 */
[----:B------:R-:W-:Y:S01]  /*0be0*/  @!P0 LOP3.LUT R24, R7, 0x7ff00000, RZ, 0xc0, !PT ;  /* 0x7ff0000007188812 */ /* 0x000fe200078ec0ff */
[----:B------:R-:W-:Y:S01]  /*0bf0*/  VIADD R25, R23, 0xffffffff ;  /* 0xffffffff17197836 */ /* 0x000fe20000000000 */
[----:B------:R-:W-:-:S04]  /*0c00*/  DMUL R14, R12, R10 ;  /* 0x0000000a0c0e7228 */ /* 0x000fc80000000000 */
[----:B------:R-:W-:Y:S01]  /*0c10*/  ISETP.GT.U32.AND P0, PT, R25, 0x7feffffe, PT ;  /* 0x7feffffe1900780c */ /* 0x000fe20003f04070 */
[----:B------:R-:W-:-:S03]  /*0c20*/  VIADD R25, R24, 0xffffffff ;  /* 0xffffffff18197836 */ /* 0x000fc60000000000 */
[----:B------:R-:W-:Y:S02]  /*0c30*/  DFMA R16, R14, -R6, R10 ;  /* 0x800000060e10722b */ /* 0x000fe4000000000a */
[----:B------:R-:W-:-:S06]  /*0c40*/  ISETP.GT.U32.OR P0, PT, R25, 0x7feffffe, P0 ;  /* 0x7feffffe1900780c */ /* 0x000fcc0000704470 */
[----:B------:R-:W-:-:S07]  /*0c50*/  DFMA R16, R12, R16, R14 ;  /* 0x000000100c10722b */ /* 0x000fce000000000e */
[----:B------:R-:W-:Y:S05]  /*0c60*/  @P0 BRA `(.L_x_5) ;  /* 0x00000000006c0947 */ /* 0x000fea0003800000 */
[----:B------:R-:W-:Y:S01]  /*0c70*/  LOP3.LUT R12, R5, 0x7ff00000, RZ, 0xc0, !PT ;  /* 0x7ff00000050c7812 */ /* 0x000fe200078ec0ff */
[----:B------:R-:W-:-:S03]  /*0c80*/  IMAD.MOV.U32 R14, RZ, RZ, RZ ;  /* 0x000000ffff0e7224 */ /* 0x000fc600078e00ff */
[CC--:B------:R-:W-:Y:S02]  /*0c90*/  VIADDMNMX R2, R21.reuse, -R12.reuse, 0xb9600000, !PT ;  /* 0xb960000015027446 */ /* 0x0c0fe4000780090c */
[----:B------:R-:W-:Y:S02]  /*0ca0*/  ISETP.GE.U32.AND P0, PT, R21, R12, PT ;  /* 0x0000000c1500720c */ /* 0x000fe40003f06070 */
[----:B------:R-:W-:Y:S02]  /*0cb0*/  VIMNMX R2, PT, PT, R2, 0x46a00000, PT ;  /* 0x46a0000002027848 */ /* 0x000fe40003fe0100 */
[----:B------:R-:W-:-:S05]  /*0cc0*/  SEL R3, R22, 0x63400000, !P0 ;  /* 0x6340000016037807 */ /* 0x000fca0004000000 */
[----:B------:R-:W-:-:S05]  /*0cd0*/  IMAD.IADD R2, R2, 0x1, -R3 ;  /* 0x0000000102027824 */ /* 0x000fca00078e0a03 */
[----:B------:R-:W-:-:S06]  /*0ce0*/  IADD3 R15, PT, PT, R2, 0x7fe00000, RZ ;  /* 0x7fe00000020f7810 */ /* 0x000fcc0007ffe0ff */
[----:B------:R-:W-:-:S10]  /*0cf0*/  DMUL R12, R16, R14 ;  /* 0x0000000e100c7228 */ /* 0x000fd40000000000 */
[----:B------:R-:W-:-:S13]  /*0d00*/  FSETP.GTU.AND P0, PT, |R13|, 1.469367938527859385e-39, PT ;  /* 0x001000000d00780b */ /* 0x000fda0003f0c200 */
[----:B------:R-:W-:Y:S05]  /*0d10*/  @P0 BRA `(.L_x_6) ;  /* 0x0000000000940947 */ /* 0x000fea0003800000 */
[----:B------:R-:W-:Y:S01]  /*0d20*/  DFMA R10, R16, -R6, R10 ;  /* 0x80000006100a722b */ /* 0x000fe2000000000a */
[----:B------:R-:W-:-:S09]  /*0d30*/  IMAD.MOV.U32 R14, RZ, RZ, RZ ;  /* 0x000000ffff0e7224 */ /* 0x000fd200078e00ff */
[C---:B------:R-:W-:Y:S02]  /*0d40*/  FSETP.NEU.AND P0, PT, R11.reuse, RZ, PT ;  /* 0x000000ff0b00720b */ /* 0x040fe40003f0d000 */
[----:B------:R-:W-:-:S04]  /*0d50*/  LOP3.LUT R3, R11, 0x80000000, R5, 0x48, !PT ;  /* 0x800000000b037812 */ /* 0x000fc800078e4805 */
[----:B------:R-:W-:-:S07]  /*0d60*/  LOP3.LUT R15, R3, R15, RZ, 0xfc, !PT ;  /* 0x0000000f030f7212 */ /* 0x000fce00078efcff */
[----:B------:R-:W-:Y:S05]  /*0d70*/  @!P0 BRA `(.L_x_6) ;  /* 0x00000000007c8947 */ /* 0x000fea0003800000 */
[----:B------:R-:W-:Y:S01]  /*0d80*/  IMAD.MOV R5, RZ, RZ, -R2 ;  /* 0x000000ffff057224 */ /* 0x000fe200078e0a02 */
[----:B------:R-:W-:Y:S01]  /*0d90*/  DMUL.RP R14, R16, R14 ;  /* 0x0000000e100e7228 */ /* 0x000fe20000008000 */
[----:B------:R-:W-:-:S06]  /*0da0*/  IMAD.MOV.U32 R4, RZ, RZ, RZ ;  /* 0x000000ffff047224 */ /* 0x000fcc00078e00ff */
[----:B------:R-:W-:-:S03]  /*0db0*/  DFMA R4, R12, -R4, R16 ;  /* 0x800000040c04722b */ /* 0x000fc60000000010 */
[----:B------:R-:W-:-:S03]  /*0dc0*/  LOP3.LUT R3, R15, R3, RZ, 0x3c, !PT ;  /* 0x000000030f037212 */ /* 0x000fc600078e3cff */
[----:B------:R-:W-:-:S04]  /*0dd0*/  IADD3 R4, PT, PT, -R2, -0x43300000, RZ ;  /* 0xbcd0000002047810 */ /* 0x000fc80007ffe1ff */
[----:B------:R-:W-:-:S04]  /*0de0*/  FSETP.NEU.AND P0, PT, |R5|, R4, PT ;  /* 0x000000040500720b */ /* 0x000fc80003f0d200 */
[----:B------:R-:W-:Y:S02]  /*0df0*/  FSEL R12, R14, R12, !P0 ;  /* 0x0000000c0e0c7208 */ /* 0x000fe40004000000 */
[----:B------:R-:W-:Y:S01]  /*0e00*/  FSEL R13, R3, R13, !P0 ;  /* 0x0000000d030d7208 */ /* 0x000fe20004000000 */
[----:B------:R-:W-:Y:S06]  /*0e10*/  BRA `(.L_x_6) ;  /* 0x0000000000547947 */ /* 0x000fec0003800000 */
.L_x_5:
[----:B------:R-:W-:-:S14]  /*0e20*/  DSETP.NAN.AND P0, PT, R2, R2, PT ;  /* 0x000000020200722a */ /* 0x000fdc0003f08000 */
[----:B------:R-:W-:Y:S05]  /*0e30*/  @P0 BRA `(.L_x_7) ;  /* 0x0000000000440947 */ /* 0x000fea0003800000 */
[----:B------:R-:W-:-:S14]  /*0e40*/  DSETP.NAN.AND P0, PT, R4, R4, PT ;  /* 0x000000040400722a */ /* 0x000fdc0003f08000 */
[----:B------:R-:W-:Y:S05]  /*0e50*/  @P0 BRA `(.L_x_8) ;  /* 0x0000000000300947 */ /* 0x000fea0003800000 */
[----:B------:R-:W-:Y:S01]  /*0e60*/  ISETP.NE.AND P0, PT, R23, R24, PT ;  /* 0x000000181700720c */ /* 0x000fe20003f05270 */
[----:B------:R-:W-:Y:S02]  /*0e70*/  IMAD.MOV.U32 R12, RZ, RZ, 0x0 ;  /* 0x00000000ff0c7424 */ /* 0x000fe400078e00ff */
[----:B------:R-:W-:-:S10]  /*0e80*/  IMAD.MOV.U32 R13, RZ, RZ, -0x80000 ;  /* 0xfff80000ff0d7424 */ /* 0x000fd400078e00ff */
[----:B------:R-:W-:Y:S05]  /*0e90*/  @!P0 BRA `(.L_x_6) ;  /* 0x0000000000348947 */ /* 0x000fea0003800000 */
[----:B------:R-:W-:Y:S02]  /*0ea0*/  ISETP.NE.AND P0, PT, R23, 0x7ff00000, PT ;  /* 0x7ff000001700780c */ /* 0x000fe40003f05270 */
[----:B------:R-:W-:Y:S02]  /*0eb0*/  LOP3.LUT R13, R3, 0x80000000, R5, 0x48, !PT ;  /* 0x80000000030d7812 */ /* 0x000fe400078e4805 */
[----:B------:R-:W-:-:S13]  /*0ec0*/  ISETP.EQ.OR P0, PT, R24, RZ, !P0 ;  /* 0x000000ff1800720c */ /* 0x000fda0004702670 */
[----:B------:R-:W-:Y:S01]  /*0ed0*/  @P0 LOP3.LUT R2, R13, 0x7ff00000, RZ, 0xfc, !PT ;  /* 0x7ff000000d020812 */ /* 0x000fe200078efcff */
[----:B------:R-:W-:Y:S01]  /*0ee0*/  @!P0 IMAD.MOV.U32 R12, RZ, RZ, RZ ;  /* 0x000000ffff0c8224 */ /* 0x000fe200078e00ff */
[----:B------:R-:W-:-:S03]  /*0ef0*/  @P0 MOV R12, RZ ;  /* 0x000000ff000c0202 */ /* 0x000fc60000000f00 */
[----:B------:R-:W-:Y:S01]  /*0f00*/  @P0 IMAD.MOV.U32 R13, RZ, RZ, R2 ;  /* 0x000000ffff0d0224 */ /* 0x000fe200078e0002 */
[----:B------:R-:W-:Y:S06]  /*0f10*/  BRA `(.L_x_6) ;  /* 0x0000000000147947 */ /* 0x000fec0003800000 */
.L_x_8:
[----:B------:R-:W-:Y:S01]  /*0f20*/  LOP3.LUT R13, R5, 0x80000, RZ, 0xfc, !PT ;  /* 0x00080000050d7812 */ /* 0x000fe200078efcff */
[----:B------:R-:W-:Y:S01]  /*0f30*/  IMAD.MOV.U32 R12, RZ, RZ, R4 ;  /* 0x000000ffff0c7224 */ /* 0x000fe200078e0004 */
[----:B------:R-:W-:Y:S06]  /*0f40*/  BRA `(.L_x_6) ;  /* 0x0000000000087947 */ /* 0x000fec0003800000 */
.L_x_7:
[----:B------:R-:W-:Y:S01]  /*0f50*/  LOP3.LUT R13, R3, 0x80000, RZ, 0xfc, !PT ;  /* 0x00080000030d7812 */ /* 0x000fe200078efcff */
[----:B------:R-:W-:-:S07]  /*0f60*/  IMAD.MOV.U32 R12, RZ, RZ, R2 ;  /* 0x000000ffff0c7224 */ /* 0x000fce00078e0002 */
.L_x_6:
[----:B------:R-:W-:Y:S02]  /*0f70*/  IMAD.MOV.U32 R21, RZ, RZ, 0x0 ;  /* 0x00000000ff157424 */ /* 0x000fe400078e00ff */
[----:B------:R-:W-:Y:S02]  /*0f80*/  IMAD.MOV.U32 R2, RZ, RZ, R12 ;  /* 0x000000ffff027224 */ /* 0x000fe400078e000c */
[----:B------:R-:W-:Y:S01]  /*0f90*/  IMAD.MOV.U32 R3, RZ, RZ, R13 ;  /* 0x000000ffff037224 */ /* 0x000fe200078e000d */
[----:B------:R-:W-:Y:S06]  /*0fa0*/  RET.REL.NODEC R20 `(_Z6kernelPd) ;  /* 0xfffffff014147950 */ /* 0x000fec0003c3ffff */
.L_x_9:
[----:B------:R-:W-:-:S00]  /*0fb0*/  BRA `(.L_x_9) ;  /* 0xfffffffc00fc7947 */ /* 0x000fc0000383ffff */
[----:B------:R-:W-:-:S00]  /*0fc0*/  NOP ;  /* 0x0000000000007918 */ /* 0x000fc00000000000 */
        /* <DEDUP_REMOVED lines=11> */
.L_x_10:


//--------------------- .nv.shared.reserved.0     --------------------------
	.section	.nv.shared.reserved.0,"aw",@nobits
	.weak		__nv_reservedSMEM_offset_0_alias
	.size		__nv_reservedSMEM_offset_0_alias, 0, 64
	.other		__nv_reservedSMEM_offset_0_alias,@"STO_CUDA_RESERVED_SHARED STV_DEFAULT"
__nv_reservedSMEM_offset_0_alias:
	.zero		0
	.zero		64


//--------------------- .nv.constant0._Z6kernelPd --------------------------
	.section	.nv.constant0._Z6kernelPd,"a",@progbits
	.sectionflags	@""
	.align	4
.nv.constant0._Z6kernelPd:
	.zero		904


//--------------------- SYMBOLS --------------------------

	.type		.nv.reservedSmem.offset0,@object
	.size		.nv.reservedSmem.offset0,0x4
